//
// Generated by NVIDIA NVVM Compiler
//
// Compiler Build ID: CL-36424714
// Cuda compilation tools, release 13.0, V13.0.88
// Based on NVVM 20.0.0
//

.version 9.0
.target sm_100
.address_size 64

	// .globl	_Z8baselinePfS_S_ii

.visible .entry _Z8baselinePfS_S_ii(
	.param .u64 .ptr .align 1 _Z8baselinePfS_S_ii_param_0,
	.param .u64 .ptr .align 1 _Z8baselinePfS_S_ii_param_1,
	.param .u64 .ptr .align 1 _Z8baselinePfS_S_ii_param_2,
	.param .u32 _Z8baselinePfS_S_ii_param_3,
	.param .u32 _Z8baselinePfS_S_ii_param_4
)
{
	.reg .pred 	%p<5>;
	.reg .b32 	%r<46>;
	.reg .b32 	%f<54>;
	.reg .b64 	%rd<19>;

	ld.param.u64 	%rd7, [_Z8baselinePfS_S_ii_param_0];
	ld.param.u64 	%rd8, [_Z8baselinePfS_S_ii_param_1];
	ld.param.u64 	%rd9, [_Z8baselinePfS_S_ii_param_2];
	ld.param.u32 	%r23, [_Z8baselinePfS_S_ii_param_4];
	cvta.to.global.u64 	%rd1, %rd9;
	cvta.to.global.u64 	%rd2, %rd7;
	cvta.to.global.u64 	%rd10, %rd8;
	mov.u32 	%r24, %tid.x;
	mov.u32 	%r25, %ntid.x;
	mov.u32 	%r26, %ctaid.x;
	mad.lo.s32 	%r1, %r25, %r26, %r24;
	mov.u32 	%r27, %tid.y;
	mov.u32 	%r28, %ntid.y;
	mov.u32 	%r29, %ctaid.y;
	mad.lo.s32 	%r2, %r28, %r29, %r27;
	mad.lo.s32 	%r30, %r23, %r1, %r2;
	mul.wide.s32 	%rd11, %r30, 4;
	add.s64 	%rd3, %rd10, %rd11;
	mov.b32 	%r31, 0;
	st.global.u32 	[%rd3], %r31;
	add.s32 	%r32, %r1, 2;
	max.s32 	%r3, %r32, %r1;
	sub.s32 	%r33, %r3, %r1;
	add.s32 	%r34, %r33, 1;
	and.b32  	%r4, %r34, 3;
	setp.eq.s32 	%p1, %r4, 0;
	mov.f32 	%f52, 0f00000000;
	mov.u32 	%r42, %r1;
	@%p1 bra 	$L__BB0_3;
	add.s64 	%rd18, %rd1, 20;
	shl.b32 	%r35, %r1, 10;
	add.s32 	%r40, %r2, %r35;
	neg.s32 	%r39, %r4;
	mov.f32 	%f52, 0f00000000;
	mov.u32 	%r42, %r1;
$L__BB0_2:
	.pragma "nounroll";
	mul.wide.s32 	%rd12, %r40, 4;
	add.s64 	%rd13, %rd2, %rd12;
	ld.global.f32 	%f8, [%rd13];
	ld.global.f32 	%f9, [%rd18+12];
	fma.rn.f32 	%f10, %f8, %f9, %f52;
	st.global.f32 	[%rd3], %f10;
	ld.global.f32 	%f11, [%rd13+4];
	ld.global.f32 	%f12, [%rd18];
	fma.rn.f32 	%f13, %f11, %f12, %f10;
	st.global.f32 	[%rd3], %f13;
	ld.global.f32 	%f14, [%rd13+8];
	ld.global.f32 	%f15, [%rd18+-12];
	fma.rn.f32 	%f52, %f14, %f15, %f13;
	st.global.f32 	[%rd3], %f52;
	add.s32 	%r42, %r42, 1;
	add.s64 	%rd18, %rd18, -4;
	add.s32 	%r40, %r40, 1024;
	add.s32 	%r39, %r39, 1;
	setp.ne.s32 	%p2, %r39, 0;
	@%p2 bra 	$L__BB0_2;
$L__BB0_3:
	setp.lt.u32 	%p3, %r33, 3;
	@%p3 bra 	$L__BB0_6;
	sub.s32 	%r45, %r42, %r3;
	sub.s32 	%r44, %r1, %r42;
	shl.b32 	%r37, %r42, 10;
	add.s32 	%r43, %r2, %r37;
$L__BB0_5:
	add.s32 	%r38, %r44, 8;
	mul.wide.s32 	%rd14, %r43, 4;
	add.s64 	%rd15, %rd2, %rd14;
	ld.global.f32 	%f16, [%rd15];
	mul.wide.s32 	%rd16, %r38, 4;
	add.s64 	%rd17, %rd1, %rd16;
	ld.global.f32 	%f17, [%rd17];
	fma.rn.f32 	%f18, %f16, %f17, %f52;
	st.global.f32 	[%rd3], %f18;
	ld.global.f32 	%f19, [%rd15+4];
	ld.global.f32 	%f20, [%rd17+-12];
	fma.rn.f32 	%f21, %f19, %f20, %f18;
	st.global.f32 	[%rd3], %f21;
	ld.global.f32 	%f22, [%rd15+8];
	ld.global.f32 	%f23, [%rd17+-24];
	fma.rn.f32 	%f24, %f22, %f23, %f21;
	st.global.f32 	[%rd3], %f24;
	ld.global.f32 	%f25, [%rd15+4096];
	ld.global.f32 	%f26, [%rd17+-4];
	fma.rn.f32 	%f27, %f25, %f26, %f24;
	st.global.f32 	[%rd3], %f27;
	ld.global.f32 	%f28, [%rd15+4100];
	ld.global.f32 	%f29, [%rd17+-16];
	fma.rn.f32 	%f30, %f28, %f29, %f27;
	st.global.f32 	[%rd3], %f30;
	ld.global.f32 	%f31, [%rd15+4104];
	ld.global.f32 	%f32, [%rd17+-28];
	fma.rn.f32 	%f33, %f31, %f32, %f30;
	st.global.f32 	[%rd3], %f33;
	ld.global.f32 	%f34, [%rd15+8192];
	ld.global.f32 	%f35, [%rd17+-8];
	fma.rn.f32 	%f36, %f34, %f35, %f33;
	st.global.f32 	[%rd3], %f36;
	ld.global.f32 	%f37, [%rd15+8196];
	ld.global.f32 	%f38, [%rd17+-20];
	fma.rn.f32 	%f39, %f37, %f38, %f36;
	st.global.f32 	[%rd3], %f39;
	ld.global.f32 	%f40, [%rd15+8200];
	ld.global.f32 	%f41, [%rd17+-32];
	fma.rn.f32 	%f42, %f40, %f41, %f39;
	st.global.f32 	[%rd3], %f42;
	ld.global.f32 	%f43, [%rd15+12288];
	ld.global.f32 	%f44, [%rd17+-12];
	fma.rn.f32 	%f45, %f43, %f44, %f42;
	st.global.f32 	[%rd3], %f45;
	ld.global.f32 	%f46, [%rd15+12292];
	ld.global.f32 	%f47, [%rd17+-24];
	fma.rn.f32 	%f48, %f46, %f47, %f45;
	st.global.f32 	[%rd3], %f48;
	ld.global.f32 	%f49, [%rd15+12296];
	ld.global.f32 	%f50, [%rd17+-36];
	fma.rn.f32 	%f52, %f49, %f50, %f48;
	st.global.f32 	[%rd3], %f52;
	add.s32 	%r45, %r45, 4;
	add.s32 	%r44, %r44, -4;
	add.s32 	%r43, %r43, 4096;
	setp.ne.s32 	%p4, %r45, 1;
	@%p4 bra 	$L__BB0_5;
$L__BB0_6:
	ret;

}


// ===== COMPILED SASS (sm_100) =====

	.target	sm_100

	.elftype	@"ET_EXEC"


//--------------------- .note.nv.tkinfo           --------------------------
	.section	.note.nv.tkinfo,"",@"SHT_NOTE"
	.sectionflags	@"SHF_NOTE_NV_TKINFO"
	.tkinfo
        /*0018*/ 	.word	0x00000002
        /*0030*/ 	.string	""
        /*0030*/ 	.string	"ptxas"
        /*0030*/ 	.string	"Cuda compilation tools, release 13.0, V13.0.88"
        /*0030*/ 	.string	"Build cuda_13.0.r13.0/compiler.36424714_0"
        /*0030*/ 	.string	"-arch sm_100 -m 64 "



//--------------------- .note.nv.cuinfo           --------------------------
	.section	.note.nv.cuinfo,"",@"SHT_NOTE"
	.sectionflags	@"SHF_NOTE_NV_CUINFO"
        /*0018*/ 	.short	0x0002
        /*001a*/ 	.short	0x0064
        /*001c*/ 	.short	0x0082
	.zero		2


//--------------------- .nv.info                  --------------------------
	.section	.nv.info,"",@"SHT_CUDA_INFO"
	.align	4


	//----- nvinfo : EIATTR_REGCOUNT
	.align		4
        /*0000*/ 	.byte	0x04, 0x2f
        /*0002*/ 	.short	(.L_1 - .L_0)
	.align		4
.L_0:
        /*0004*/ 	.word	index@(_Z8baselinePfS_S_ii)
        /*0008*/ 	.word	0x00000016


	//----- nvinfo : EIATTR_FRAME_SIZE
	.align		4
.L_1:
        /*000c*/ 	.byte	0x04, 0x11
        /*000e*/ 	.short	(.L_3 - .L_2)
	.align		4
.L_2:
        /*0010*/ 	.word	index@(_Z8baselinePfS_S_ii)
        /*0014*/ 	.word	0x00000000


	//----- nvinfo : EIATTR_MIN_STACK_SIZE
	.align		4
.L_3:
        /*0018*/ 	.byte	0x04, 0x12
        /*001a*/ 	.short	(.L_5 - .L_4)
	.align		4
.L_4:
        /*001c*/ 	.word	index@(_Z8baselinePfS_S_ii)
        /*0020*/ 	.word	0x00000000
.L_5:


//--------------------- .nv.compat                --------------------------
	.section	.nv.compat,"",@"SHT_CUDA_COMPAT_INFO"
	.align	4
        /*0000*/ 	.byte	0x02, 0x09, 0x00, 0x00, 0x02, 0x02, 0x01, 0x00, 0x02, 0x05, 0x05, 0x00, 0x03, 0x07, 0x01, 0x01
        /*0010*/ 	.byte	0x02, 0x03, 0x00, 0x00, 0x02, 0x06, 0x01, 0x00, 0x04, 0x0b, 0x08, 0x00, 0x09, 0x00, 0x00, 0x00
        /*0020*/ 	.byte	0x00, 0x00, 0x00, 0x00


//--------------------- .nv.info._Z8baselinePfS_S_ii --------------------------
	.section	.nv.info._Z8baselinePfS_S_ii,"",@"SHT_CUDA_INFO"
	.sectionflags	@""
	.align	4


	//----- nvinfo : EIATTR_CUDA_API_VERSION
	.align		4
        /*0000*/ 	.byte	0x04, 0x37
        /*0002*/ 	.short	(.L_7 - .L_6)
.L_6:
        /*0004*/ 	.word	0x00000082


	//----- nvinfo : EIATTR_KPARAM_INFO
	.align		4
.L_7:
        /*0008*/ 	.byte	0x04, 0x17
        /*000a*/ 	.short	(.L_9 - .L_8)
.L_8:
        /*000c*/ 	.word	0x00000000
        /*0010*/ 	.short	0x0004
        /*0012*/ 	.short	0x001c
        /*0014*/ 	.byte	0x00, 0xf0, 0x11, 0x00


	//----- nvinfo : EIATTR_KPARAM_INFO
	.align		4
.L_9:
        /*0018*/ 	.byte	0x04, 0x17
        /*001a*/ 	.short	(.L_11 - .L_10)
.L_10:
        /*001c*/ 	.word	0x00000000
        /*0020*/ 	.short	0x0003
        /*0022*/ 	.short	0x0018
        /*0024*/ 	.byte	0x00, 0xf0, 0x11, 0x00


	//----- nvinfo : EIATTR_KPARAM_INFO
	.align		4
.L_11:
        /*0028*/ 	.byte	0x04, 0x17
        /*002a*/ 	.short	(.L_13 - .L_12)
.L_12:
        /*002c*/ 	.word	0x00000000
        /*0030*/ 	.short	0x0002
        /*0032*/ 	.short	0x0010
        /*0034*/ 	.byte	0x00, 0xf5, 0x21, 0x00


	//----- nvinfo : EIATTR_KPARAM_INFO
	.align		4
.L_13:
        /*0038*/ 	.byte	0x04, 0x17
        /*003a*/ 	.short	(.L_15 - .L_14)
.L_14:
        /*003c*/ 	.word	0x00000000
        /*0040*/ 	.short	0x0001
        /*0042*/ 	.short	0x0008
        /*0044*/ 	.byte	0x00, 0xf5, 0x21, 0x00


	//----- nvinfo : EIATTR_KPARAM_INFO
	.align		4
.L_15:
        /*0048*/ 	.byte	0x04, 0x17
        /*004a*/ 	.short	(.L_17 - .L_16)
.L_16:
        /*004c*/ 	.word	0x00000000
        /*0050*/ 	.short	0x0000
        /*0052*/ 	.short	0x0000
        /*0054*/ 	.byte	0x00, 0xf5, 0x21, 0x00


	//----- nvinfo : EIATTR_SPARSE_MMA_MASK
	.align		4
.L_17:
        /*0058*/ 	.byte	0x03, 0x50
        /*005a*/ 	.short	0x0000


	//----- nvinfo : EIATTR_MAXREG_COUNT
	.align		4
        /*005c*/ 	.byte	0x03, 0x1b
        /*005e*/ 	.short	0x00ff


	//----- nvinfo : EIATTR_MERCURY_ISA_VERSION
	.align		4
        /*0060*/ 	.byte	0x03, 0x5f
        /*0062*/ 	.short	0x0101


	//----- nvinfo : EIATTR_VRC_CTA_INIT_COUNT
	.align		4
        /*0064*/ 	.byte	0x02, 0x4a
	.zero		1
	.zero		1


	//----- nvinfo : EIATTR_EXIT_INSTR_OFFSETS
	.align		4
        /*0068*/ 	.byte	0x04, 0x1c
        /*006a*/ 	.short	(.L_19 - .L_18)


	//   ....[0]....
.L_18:
        /*006c*/ 	.word	0x00000390


	//   ....[1]....
        /*0070*/ 	.word	0x00000770


	//----- nvinfo : EIATTR_CRS_STACK_SIZE
	.align		4
.L_19:
        /*0074*/ 	.byte	0x04, 0x1e
        /*0076*/ 	.short	(.L_21 - .L_20)
.L_20:
        /*0078*/ 	.word	0x00000000


	//----- nvinfo : EIATTR_CBANK_PARAM_SIZE
	.align		4
.L_21:
        /*007c*/ 	.byte	0x03, 0x19
        /*007e*/ 	.short	0x0020


	//----- nvinfo : EIATTR_PARAM_CBANK
	.align		4
        /*0080*/ 	.byte	0x04, 0x0a
        /*0082*/ 	.short	(.L_23 - .L_22)
	.align		4
.L_22:
        /*0084*/ 	.word	index@(.nv.constant0._Z8baselinePfS_S_ii)
        /*0088*/ 	.short	0x0380
        /*008a*/ 	.short	0x0020


	//----- nvinfo : EIATTR_SW_WAR
	.align		4
.L_23:
        /*008c*/ 	.byte	0x04, 0x36
        /*008e*/ 	.short	(.L_25 - .L_24)
.L_24:
        /*0090*/ 	.word	0x00000008
.L_25:


//--------------------- .nv.callgraph             --------------------------
	.section	.nv.callgraph,"",@"SHT_CUDA_CALLGRAPH"
	.align	4
	.sectionentsize	8
	.align		4
        /*0000*/ 	.word	0x00000000
	.align		4
        /*0004*/ 	.word	0xffffffff
	.align		4
        /*0008*/ 	.word	0x00000000
	.align		4
        /*000c*/ 	.word	0xfffffffe
	.align		4
        /*0010*/ 	.word	0x00000000
	.align		4
        /*0014*/ 	.word	0xfffffffd
	.align		4
        /*0018*/ 	.word	0x00000000
	.align		4
        /*001c*/ 	.word	0xfffffffc


//--------------------- .text._Z8baselinePfS_S_ii --------------------------
	.section	.text._Z8baselinePfS_S_ii,"ax",@progbits
	.align	128
        .global         _Z8baselinePfS_S_ii
        .type           _Z8baselinePfS_S_ii,@function
        .size           _Z8baselinePfS_S_ii,(.L_x_5 - _Z8baselinePfS_S_ii)
        .other          _Z8baselinePfS_S_ii,@"STO_CUDA_ENTRY STV_DEFAULT"
_Z8baselinePfS_S_ii:
.text._Z8baselinePfS_S_ii:
[----:B------:R-:W-:Y:S01]  /*0000*/  LDC R1, c[0x0][0x37c] ;  /* 0x0000df00ff017b82 */ /* 0x000fe20000000800 */
[----:B------:R-:W0:Y:S01]  /*0010*/  S2R R11, SR_TID.X ;  /* 0x00000000000b7919 */ /* 0x000e220000002100 */
[----:B------:R-:W0:Y:S06]  /*0020*/  LDCU UR4, c[0x0][0x360] ;  /* 0x00006c00ff0477ac */ /* 0x000e2c0008000800 */
[----:B------:R-:W1:Y:S01]  /*0030*/  LDC.64 R2, c[0x0][0x388] ;  /* 0x0000e200ff027b82 */ /* 0x000e620000000a00 */
[----:B------:R-:W-:Y:S01]  /*0040*/  BSSY.RECONVERGENT B0, `(.L_x_0) ;  /* 0x0000034000007945 */ /* 0x000fe20003800200 */
[----:B------:R-:W0:Y:S01]  /*0050*/  S2R R0, SR_CTAID.X ;  /* 0x0000000000007919 */ /* 0x000e220000002500 */
[----:B------:R-:W2:Y:S01]  /*0060*/  LDCU UR5, c[0x0][0x364] ;  /* 0x00006c80ff0577ac */ /* 0x000ea20008000800 */
[----:B------:R-:W-:Y:S01]  /*0070*/  HFMA2 R9, -RZ, RZ, 0, 0 ;  /* 0x00000000ff097431 */ /* 0x000fe200000001ff */
[----:B------:R-:W2:Y:S01]  /*0080*/  S2R R4, SR_TID.Y ;  /* 0x0000000000047919 */ /* 0x000ea20000002200 */
[----:B------:R-:W3:Y:S01]  /*0090*/  LDCU UR8, c[0x0][0x39c] ;  /* 0x00007380ff0877ac */ /* 0x000ee20008000800 */
[----:B------:R-:W2:Y:S01]  /*00a0*/  S2R R5, SR_CTAID.Y ;  /* 0x0000000000057919 */ /* 0x000ea20000002600 */
[----:B------:R-:W4:Y:S01]  /*00b0*/  LDCU.64 UR6, c[0x0][0x358] ;  /* 0x00006b00ff0677ac */ /* 0x000f220008000a00 */
[----:B0-----:R-:W-:-:S05]  /*00c0*/  IMAD R11, R0, UR4, R11 ;  /* 0x00000004000b7c24 */ /* 0x001fca000f8e020b */
[----:B------:R-:W-:Y:S02]  /*00d0*/  VIADDMNMX R8, R11, 0x2, R11, !PT ;  /* 0x000000020b087846 */ /* 0x000fe4000780010b */
[----:B------:R-:W-:Y:S01]  /*00e0*/  MOV R13, R11 ;  /* 0x0000000b000d7202 */ /* 0x000fe20000000f00 */
[----:B--2---:R-:W-:Y:S01]  /*00f0*/  IMAD R0, R5, UR5, R4 ;  /* 0x0000000505007c24 */ /* 0x004fe2000f8e0204 */
[----:B------:R-:W-:-:S03]  /*0100*/  IADD3 R6, PT, PT, -R11, R8, RZ ;  /* 0x000000080b067210 */ /* 0x000fc60007ffe1ff */
[----:B---3--:R-:W-:Y:S01]  /*0110*/  IMAD R5, R11, UR8, R0 ;  /* 0x000000080b057c24 */ /* 0x008fe2000f8e0200 */
[C---:B------:R-:W-:Y:S02]  /*0120*/  IADD3 R4, PT, PT, R6.reuse, 0x1, RZ ;  /* 0x0000000106047810 */ /* 0x040fe40007ffe0ff */
[----:B------:R-:W-:Y:S01]  /*0130*/  ISETP.GE.U32.AND P0, PT, R6, 0x3, PT ;  /* 0x000000030600780c */ /* 0x000fe20003f06070 */
[----:B-1----:R-:W-:Y:S01]  /*0140*/  IMAD.WIDE R2, R5, 0x4, R2 ;  /* 0x0000000405027825 */ /* 0x002fe200078e0202 */
[----:B------:R-:W-:-:S04]  /*0150*/  LOP3.LUT P1, R4, R4, 0x3, RZ, 0xc0, !PT ;  /* 0x0000000304047812 */ /* 0x000fc8000782c0ff */
[----:B----4-:R0:W-:Y:S09]  /*0160*/  STG.E desc[UR6][R2.64], RZ ;  /* 0x000000ff02007986 */ /* 0x0101f2000c101906 */
[----:B------:R-:W-:Y:S05]  /*0170*/  @!P1 BRA `(.L_x_1) ;  /* 0x0000000000809947 */ /* 0x000fea0003800000 */
[----:B------:R-:W1:Y:S01]  /*0180*/  LDCU.64 UR4, c[0x0][0x390] ;  /* 0x00007200ff0477ac */ /* 0x000e620008000a00 */
[----:B------:R-:W-:Y:S01]  /*0190*/  IADD3 R10, PT, PT, -R4, RZ, RZ ;  /* 0x000000ff040a7210 */ /* 0x000fe20007ffe1ff */
[----:B------:R-:W-:Y:S01]  /*01a0*/  IMAD.MOV.U32 R9, RZ, RZ, RZ ;  /* 0x000000ffff097224 */ /* 0x000fe200078e00ff */
[----:B------:R-:W-:Y:S02]  /*01b0*/  LEA R15, R11, R0, 0xa ;  /* 0x000000000b0f7211 */ /* 0x000fe400078e50ff */
[----:B------:R-:W-:Y:S01]  /*01c0*/  MOV R13, R11 ;  /* 0x0000000b000d7202 */ /* 0x000fe20000000f00 */
[----:B-1----:R-:W-:-:S04]  /*01d0*/  UIADD3 UR4, UP0, UPT, UR4, 0x14, URZ ;  /* 0x0000001404047890 */ /* 0x002fc8000ff1e0ff */
[----:B------:R-:W-:Y:S02]  /*01e0*/  UIADD3.X UR5, UPT, UPT, URZ, UR5, URZ, UP0, !UPT ;  /* 0x00000005ff057290 */ /* 0x000fe400087fe4ff */
[----:B------:R-:W-:-:S04]  /*01f0*/  MOV R12, UR4 ;  /* 0x00000004000c7c02 */ /* 0x000fc80008000f00 */
[----:B------:R-:W-:-:S07]  /*0200*/  MOV R17, UR5 ;  /* 0x0000000500117c02 */ /* 0x000fce0008000f00 */
.L_x_2:
[----:B------:R-:W1:Y:S01]  /*0210*/  LDC.64 R6, c[0x0][0x380] ;  /* 0x0000e000ff067b82 */ /* 0x000e620000000a00 */
[----:B------:R-:W-:Y:S01]  /*0220*/  MOV R4, R12 ;  /* 0x0000000c00047202 */ /* 0x000fe20000000f00 */
[----:B------:R-:W-:-:S05]  /*0230*/  IMAD.MOV.U32 R5, RZ, RZ, R17 ;  /* 0x000000ffff057224 */ /* 0x000fca00078e0011 */
[----:B--2---:R-:W2:Y:S01]  /*0240*/  LDG.E R14, desc[UR6][R4.64+0xc] ;  /* 0x00000c06040e7981 */ /* 0x004ea2000c1e1900 */
[----:B-1----:R-:W-:-:S05]  /*0250*/  IMAD.WIDE R6, R15, 0x4, R6 ;  /* 0x000000040f067825 */ /* 0x002fca00078e0206 */
[----:B------:R-:W2:Y:S02]  /*0260*/  LDG.E R12, desc[UR6][R6.64] ;  /* 0x00000006060c7981 */ /* 0x000ea4000c1e1900 */
[----:B--2---:R-:W-:-:S05]  /*0270*/  FFMA R17, R12, R14, R9 ;  /* 0x0000000e0c117223 */ /* 0x004fca0000000009 */
[----:B------:R1:W-:Y:S04]  /*0280*/  STG.E desc[UR6][R2.64], R17 ;  /* 0x0000001102007986 */ /* 0x0003e8000c101906 */
[----:B------:R-:W2:Y:S04]  /*0290*/  LDG.E R12, desc[UR6][R6.64+0x4] ;  /* 0x00000406060c7981 */ /* 0x000ea8000c1e1900 */
[----:B------:R-:W2:Y:S02]  /*02a0*/  LDG.E R9, desc[UR6][R4.64] ;  /* 0x0000000604097981 */ /* 0x000ea4000c1e1900 */
[----:B--2---:R-:W-:-:S05]  /*02b0*/  FFMA R19, R12, R9, R17 ;  /* 0x000000090c137223 */ /* 0x004fca0000000011 */
[----:B------:R2:W-:Y:S04]  /*02c0*/  STG.E desc[UR6][R2.64], R19 ;  /* 0x0000001302007986 */ /* 0x0005e8000c101906 */
[----:B------:R-:W3:Y:S04]  /*02d0*/  LDG.E R12, desc[UR6][R6.64+0x8] ;  /* 0x00000806060c7981 */ /* 0x000ee8000c1e1900 */
[----:B------:R-:W3:Y:S01]  /*02e0*/  LDG.E R9, desc[UR6][R4.64+-0xc] ;  /* 0xfffff40604097981 */ /* 0x000ee2000c1e1900 */
[----:B------:R-:W-:-:S04]  /*02f0*/  IADD3 R10, PT, PT, R10, 0x1, RZ ;  /* 0x000000010a0a7810 */ /* 0x000fc80007ffe0ff */
[----:B------:R-:W-:Y:S02]  /*0300*/  ISETP.NE.AND P1, PT, R10, RZ, PT ;  /* 0x000000ff0a00720c */ /* 0x000fe40003f25270 */
[----:B------:R-:W-:Y:S02]  /*0310*/  IADD3 R13, PT, PT, R13, 0x1, RZ ;  /* 0x000000010d0d7810 */ /* 0x000fe40007ffe0ff */
[----:B------:R-:W-:Y:S01]  /*0320*/  IADD3 R15, PT, PT, R15, 0x400, RZ ;  /* 0x000004000f0f7810 */ /* 0x000fe20007ffe0ff */
[----:B---3--:R-:W-:-:S05]  /*0330*/  FFMA R9, R12, R9, R19 ;  /* 0x000000090c097223 */ /* 0x008fca0000000013 */
[----:B------:R2:W-:Y:S01]  /*0340*/  STG.E desc[UR6][R2.64], R9 ;  /* 0x0000000902007986 */ /* 0x0005e2000c101906 */
[----:B------:R-:W-:-:S04]  /*0350*/  IADD3 R12, P2, PT, R4, -0x4, RZ ;  /* 0xfffffffc040c7810 */ /* 0x000fc80007f5e0ff */
[----:B-1----:R-:W-:Y:S01]  /*0360*/  IADD3.X R17, PT, PT, R5, -0x1, RZ, P2, !PT ;  /* 0xffffffff05117810 */ /* 0x002fe200017fe4ff */
[----:B------:R-:W-:Y:S08]  /*0370*/  @P1 BRA `(.L_x_2) ;  /* 0xfffffffc00a41947 */ /* 0x000ff0000383ffff */
.L_x_1:
[----:B------:R-:W-:Y:S05]  /*0380*/  BSYNC.RECONVERGENT B0 ;  /* 0x0000000000007941 */ /* 0x000fea0003800200 */
.L_x_0:
[----:B------:R-:W-:Y:S05]  /*0390*/  @!P0 EXIT ;  /* 0x000000000000894d */ /* 0x000fea0003800000 */
[----:B------:R-:W-:Y:S01]  /*03a0*/  IADD3 R8, PT, PT, -R8, R13, RZ ;  /* 0x0000000d08087210 */ /* 0x000fe20007ffe1ff */
[----:B------:R-:W-:Y:S01]  /*03b0*/  IMAD.IADD R10, R11, 0x1, -R13 ;  /* 0x000000010b0a7824 */ /* 0x000fe200078e0a0d */
[----:B------:R-:W-:-:S07]  /*03c0*/  LEA R0, R13, R0, 0xa ;  /* 0x000000000d007211 */ /* 0x000fce00078e50ff */
.L_x_3:
[----:B------:R-:W1:Y:S01]  /*03d0*/  LDC.64 R4, c[0x0][0x390] ;  /* 0x0000e400ff047b82 */ /* 0x000e620000000a00 */
[----:B---3--:R-:W-:-:S07]  /*03e0*/  IADD3 R11, PT, PT, R10, 0x8, RZ ;  /* 0x000000080a0b7810 */ /* 0x008fce0007ffe0ff */
[----:B------:R-:W3:Y:S01]  /*03f0*/  LDC.64 R6, c[0x0][0x380] ;  /* 0x0000e000ff067b82 */ /* 0x000ee20000000a00 */
[----:B-1----:R-:W-:-:S05]  /*0400*/  IMAD.WIDE R4, R11, 0x4, R4 ;  /* 0x000000040b047825 */ /* 0x002fca00078e0204 */
[----:B------:R-:W4:Y:S01]  /*0410*/  LDG.E R11, desc[UR6][R4.64] ;  /* 0x00000006040b7981 */ /* 0x000f22000c1e1900 */
[----:B---3--:R-:W-:-:S05]  /*0420*/  IMAD.WIDE R6, R0, 0x4, R6 ;  /* 0x0000000400067825 */ /* 0x008fca00078e0206 */
[----:B------:R-:W4:Y:S02]  /*0430*/  LDG.E R12, desc[UR6][R6.64] ;  /* 0x00000006060c7981 */ /* 0x000f24000c1e1900 */
[----:B----4-:R-:W-:-:S05]  /*0440*/  FFMA R11, R12, R11, R9 ;  /* 0x0000000b0c0b7223 */ /* 0x010fca0000000009 */
[----:B------:R1:W-:Y:S04]  /*0450*/  STG.E desc[UR6][R2.64], R11 ;  /* 0x0000000b02007986 */ /* 0x0003e8000c101906 */
[----:B------:R-:W3:Y:S04]  /*0460*/  LDG.E R12, desc[UR6][R6.64+0x4] ;  /* 0x00000406060c7981 */ /* 0x000ee8000c1e1900 */
[----:B--2---:R-:W3:Y:S02]  /*0470*/  LDG.E R9, desc[UR6][R4.64+-0xc] ;  /* 0xfffff40604097981 */ /* 0x004ee4000c1e1900 */
[----:B---3--:R-:W-:-:S05]  /*0480*/  FFMA R9, R12, R9, R11 ;  /* 0x000000090c097223 */ /* 0x008fca000000000b */
[----:B------:R2:W-:Y:S04]  /*0490*/  STG.E desc[UR6][R2.64], R9 ;  /* 0x0000000902007986 */ /* 0x0005e8000c101906 */
[----:B------:R-:W3:Y:S04]  /*04a0*/  LDG.E R12, desc[UR6][R6.64+0x8] ;  /* 0x00000806060c7981 */ /* 0x000ee8000c1e1900 */
[----:B------:R-:W3:Y:S02]  /*04b0*/  LDG.E R13, desc[UR6][R4.64+-0x18] ;  /* 0xffffe806040d7981 */ /* 0x000ee4000c1e1900 */
[----:B---3--:R-:W-:-:S05]  /*04c0*/  FFMA R13, R12, R13, R9 ;  /* 0x0000000d0c0d7223 */ /* 0x008fca0000000009 */
[----:B------:R3:W-:Y:S04]  /*04d0*/  STG.E desc[UR6][R2.64], R13 ;  /* 0x0000000d02007986 */ /* 0x0007e8000c101906 */
[----:B------:R-:W1:Y:S04]  /*04e0*/  LDG.E R12, desc[UR6][R6.64+0x1000] ;  /* 0x00100006060c7981 */ /* 0x000e68000c1e1900 */
[----:B------:R-:W1:Y:S02]  /*04f0*/  LDG.E R14, desc[UR6][R4.64+-0x4] ;  /* 0xfffffc06040e7981 */ /* 0x000e64000c1e1900 */
[----:B-1----:R-:W-:-:S05]  /*0500*/  FFMA R11, R12, R14, R13 ;  /* 0x0000000e0c0b7223 */ /* 0x002fca000000000d */
[----:B------:R1:W-:Y:S04]  /*0510*/  STG.E desc[UR6][R2.64], R11 ;  /* 0x0000000b02007986 */ /* 0x0003e8000c101906 */
[----:B------:R-:W2:Y:S04]  /*0520*/  LDG.E R12, desc[UR6][R6.64+0x1004] ;  /* 0x00100406060c7981 */ /* 0x000ea8000c1e1900 */
[----:B------:R-:W2:Y:S02]  /*0530*/  LDG.E R14, desc[UR6][R4.64+-0x10] ;  /* 0xfffff006040e7981 */ /* 0x000ea4000c1e1900 */
[----:B--2---:R-:W-:-:S05]  /*0540*/  FFMA R9, R12, R14, R11 ;  /* 0x0000000e0c097223 */ /* 0x004fca000000000b */
        /* <DEDUP_REMOVED lines=21> */
[----:B------:R-:W4:Y:S04]  /*06a0*/  LDG.E R12, desc[UR6][R6.64+0x3004] ;  /* 0x00300406060c7981 */ /* 0x000f28000c1e1900 */
[----:B------:R-:W4:Y:S02]  /*06b0*/  LDG.E R14, desc[UR6][R4.64+-0x18] ;  /* 0xffffe806040e7981 */ /* 0x000f24000c1e1900 */
[----:B----4-:R-:W-:-:S05]  /*06c0*/  FFMA R15, R12, R14, R11 ;  /* 0x0000000e0c0f7223 */ /* 0x010fca000000000b */
[----:B------:R3:W-:Y:S04]  /*06d0*/  STG.E desc[UR6][R2.64], R15 ;  /* 0x0000000f02007986 */ /* 0x0007e8000c101906 */
[----:B------:R-:W4:Y:S04]  /*06e0*/  LDG.E R12, desc[UR6][R6.64+0x3008] ;  /* 0x00300806060c7981 */ /* 0x000f28000c1e1900 */
[----:B--2---:R-:W4:Y:S01]  /*06f0*/  LDG.E R9, desc[UR6][R4.64+-0x24] ;  /* 0xffffdc0604097981 */ /* 0x004f22000c1e1900 */
[----:B------:R-:W-:-:S04]  /*0700*/  IADD3 R8, PT, PT, R8, 0x4, RZ ;  /* 0x0000000408087810 */ /* 0x000fc80007ffe0ff */
[----:B------:R-:W-:Y:S02]  /*0710*/  ISETP.NE.AND P0, PT, R8, 0x1, PT ;  /* 0x000000010800780c */ /* 0x000fe40003f05270 */
[----:B------:R-:W-:Y:S02]  /*0720*/  IADD3 R10, PT, PT, R10, -0x4, RZ ;  /* 0xfffffffc0a0a7810 */ /* 0x000fe40007ffe0ff */
[----:B------:R-:W-:Y:S01]  /*0730*/  IADD3 R0, PT, PT, R0, 0x1000, RZ ;  /* 0x0000100000007810 */ /* 0x000fe20007ffe0ff */
[----:B----4-:R-:W-:-:S05]  /*0740*/  FFMA R9, R12, R9, R15 ;  /* 0x000000090c097223 */ /* 0x010fca000000000f */
[----:B------:R3:W-:Y:S03]  /*0750*/  STG.E desc[UR6][R2.64], R9 ;  /* 0x0000000902007986 */ /* 0x0007e6000c101906 */
[----:B------:R-:W-:Y:S05]  /*0760*/  @P0 BRA `(.L_x_3) ;  /* 0xfffffffc00180947 */ /* 0x000fea000383ffff */
[----:B------:R-:W-:Y:S05]  /*0770*/  EXIT ;  /* 0x000000000000794d */ /* 0x000fea0003800000 */
.L_x_4:
[----:B------:R-:W-:-:S00]  /*0780*/  BRA `(.L_x_4) ;  /* 0xfffffffc00fc7947 */ /* 0x000fc0000383ffff */
[----:B------:R-:W-:-:S00]  /*0790*/  NOP ;  /* 0x0000000000007918 */ /* 0x000fc00000000000 */
        /* <DEDUP_REMOVED lines=14> */
.L_x_5:


//--------------------- .nv.shared.reserved.0     --------------------------
	.section	.nv.shared.reserved.0,"aw",@nobits
	.weak		__nv_reservedSMEM_offset_0_alias
	.size		__nv_reservedSMEM_offset_0_alias, 0, 64
	.other		__nv_reservedSMEM_offset_0_alias,@"STO_CUDA_RESERVED_SHARED STV_DEFAULT"
__nv_reservedSMEM_offset_0_alias:
	.zero		0
	.zero		64


//--------------------- .nv.constant0._Z8baselinePfS_S_ii --------------------------
	.section	.nv.constant0._Z8baselinePfS_S_ii,"a",@progbits
	.sectionflags	@""
	.align	4
.nv.constant0._Z8baselinePfS_S_ii:
	.zero		928


//--------------------- SYMBOLS --------------------------

	.type		.nv.reservedSmem.offset0,@object
	.size		.nv.reservedSmem.offset0,0x4
